	.headerflags	@"EF_CUDA_TEXMODE_UNIFIED EF_CUDA_64BIT_ADDRESS EF_CUDA_ACCELERATORS EF_CUDA_SM90 EF_CUDA_VIRTUAL_SM(EF_CUDA_SM90)"
	.elftype	@"ET_EXEC"


//--------------------- .nv.info                  --------------------------
	.section	.nv.info,"",@"SHT_CUDA_INFO"
	.align	4


	//----- nvinfo : EIATTR_REGCOUNT
	.align		4
        /*0000*/ 	.byte	0x04, 0x2f
        /*0002*/ 	.short	(.L_2 - .L_1)
	.align		4
.L_1:
        /*0004*/ 	.word	index@(triton_poi_fused_add_native_layer_norm_7)
        /*0008*/ 	.word	0x0000001c


	//----- nvinfo : EIATTR_MIN_STACK_SIZE
	.align		4
.L_2:
        /*000c*/ 	.byte	0x04, 0x12
        /*000e*/ 	.short	(.L_4 - .L_3)
	.align		4
.L_3:
        /*0010*/ 	.word	index@(triton_poi_fused_add_native_layer_norm_7)
        /*0014*/ 	.word	0x00000000


	//----- nvinfo : EIATTR_FRAME_SIZE
	.align		4
.L_4:
        /*0018*/ 	.byte	0x04, 0x11
        /*001a*/ 	.short	(.L_6 - .L_5)
	.align		4
.L_5:
        /*001c*/ 	.word	index@(triton_poi_fused_add_native_layer_norm_7)
        /*0020*/ 	.word	0x00000000


	//----- nvinfo : EIATTR_MIN_STACK_SIZE
	.align		4
.L_6:
        /*0024*/ 	.byte	0x04, 0x12
        /*0026*/ 	.short	(.L_8 - .L_7)
	.align		4
.L_7:
        /*0028*/ 	.word	index@(triton_poi_fused_add_native_layer_norm_7)
        /*002c*/ 	.word	0x00000000
.L_8:


//--------------------- .nv.info.triton_poi_fused_add_native_layer_norm_7 --------------------------
	.section	.nv.info.triton_poi_fused_add_native_layer_norm_7,"",@"SHT_CUDA_INFO"
	.sectionflags	@""
	.align	4


	//----- nvinfo : EIATTR_CUDA_API_VERSION
	.align		4
        /*0000*/ 	.byte	0x04, 0x37
        /*0002*/ 	.short	(.L_10 - .L_9)
.L_9:
        /*0004*/ 	.word	0x0000007c


	//----- nvinfo : EIATTR_KPARAM_INFO
	.align		4
.L_10:
        /*0008*/ 	.byte	0x04, 0x17
        /*000a*/ 	.short	(.L_12 - .L_11)
.L_11:
        /*000c*/ 	.word	0x00000000
        /*0010*/ 	.short	0x0007
        /*0012*/ 	.short	0x0038
        /*0014*/ 	.byte	0x00, 0xf0, 0x11, 0x00


	//----- nvinfo : EIATTR_KPARAM_INFO
	.align		4
.L_12:
        /*0018*/ 	.byte	0x04, 0x17
        /*001a*/ 	.short	(.L_14 - .L_13)
.L_13:
        /*001c*/ 	.word	0x00000000
        /*0020*/ 	.short	0x0006
        /*0022*/ 	.short	0x0030
        /*0024*/ 	.byte	0x00, 0xf4, 0x21, 0x00


	//----- nvinfo : EIATTR_KPARAM_INFO
	.align		4
.L_14:
        /*0028*/ 	.byte	0x04, 0x17
        /*002a*/ 	.short	(.L_16 - .L_15)
.L_15:
        /*002c*/ 	.word	0x00000000
        /*0030*/ 	.short	0x0005
        /*0032*/ 	.short	0x0028
        /*0034*/ 	.byte	0x00, 0xf4, 0x21, 0x00


	//----- nvinfo : EIATTR_KPARAM_INFO
	.align		4
.L_16:
        /*0038*/ 	.byte	0x04, 0x17
        /*003a*/ 	.short	(.L_18 - .L_17)
.L_17:
        /*003c*/ 	.word	0x00000000
        /*0040*/ 	.short	0x0004
        /*0042*/ 	.short	0x0020
        /*0044*/ 	.byte	0x00, 0xf4, 0x21, 0x00


	//----- nvinfo : EIATTR_KPARAM_INFO
	.align		4
.L_18:
        /*0048*/ 	.byte	0x04, 0x17
        /*004a*/ 	.short	(.L_20 - .L_19)
.L_19:
        /*004c*/ 	.word	0x00000000
        /*0050*/ 	.short	0x0003
        /*0052*/ 	.short	0x0018
        /*0054*/ 	.byte	0x00, 0xf4, 0x21, 0x00


	//----- nvinfo : EIATTR_KPARAM_INFO
	.align		4
.L_20:
        /*0058*/ 	.byte	0x04, 0x17
        /*005a*/ 	.short	(.L_22 - .L_21)
.L_21:
        /*005c*/ 	.word	0x00000000
        /*0060*/ 	.short	0x0002
        /*0062*/ 	.short	0x0010
        /*0064*/ 	.byte	0x00, 0xf4, 0x21, 0x00


	//----- nvinfo : EIATTR_KPARAM_INFO
	.align		4
.L_22:
        /*0068*/ 	.byte	0x04, 0x17
        /*006a*/ 	.short	(.L_24 - .L_23)
.L_23:
        /*006c*/ 	.word	0x00000000
        /*0070*/ 	.short	0x0001
        /*0072*/ 	.short	0x0008
        /*0074*/ 	.byte	0x00, 0xf4, 0x21, 0x00


	//----- nvinfo : EIATTR_KPARAM_INFO
	.align		4
.L_24:
        /*0078*/ 	.byte	0x04, 0x17
        /*007a*/ 	.short	(.L_26 - .L_25)
.L_25:
        /*007c*/ 	.word	0x00000000
        /*0080*/ 	.short	0x0000
        /*0082*/ 	.short	0x0000
        /*0084*/ 	.byte	0x00, 0xf4, 0x21, 0x00


	//----- nvinfo : EIATTR_SPARSE_MMA_MASK
	.align		4
.L_26:
        /*0088*/ 	.byte	0x03, 0x50
        /*008a*/ 	.short	0x0000


	//----- nvinfo : EIATTR_MAXREG_COUNT
	.align		4
        /*008c*/ 	.byte	0x03, 0x1b
        /*008e*/ 	.short	0x00ff


	//----- nvinfo : EIATTR_EXIT_INSTR_OFFSETS
	.align		4
        /*0090*/ 	.byte	0x04, 0x1c
        /*0092*/ 	.short	(.L_28 - .L_27)


	//   ....[0]....
.L_27:
        /*0094*/ 	.word	0x00000360


	//   ....[1]....
        /*0098*/ 	.word	0x00000380


	//----- nvinfo : EIATTR_REQNTID
	.align		4
.L_28:
        /*009c*/ 	.byte	0x04, 0x10
        /*009e*/ 	.short	(.L_30 - .L_29)
.L_29:
        /*00a0*/ 	.word	0x00000020
        /*00a4*/ 	.word	0x00000001
        /*00a8*/ 	.word	0x00000001


	//----- nvinfo : EIATTR_CBANK_PARAM_SIZE
	.align		4
.L_30:
        /*00ac*/ 	.byte	0x03, 0x19
        /*00ae*/ 	.short	0x003c


	//----- nvinfo : EIATTR_PARAM_CBANK
	.align		4
        /*00b0*/ 	.byte	0x04, 0x0a
        /*00b2*/ 	.short	(.L_32 - .L_31)
	.align		4
.L_31:
        /*00b4*/ 	.word	index@(.nv.constant0.triton_poi_fused_add_native_layer_norm_7)
        /*00b8*/ 	.short	0x0210
        /*00ba*/ 	.short	0x003c


	//----- nvinfo : EIATTR_SW_WAR
	.align		4
.L_32:
        /*00bc*/ 	.byte	0x04, 0x36
        /*00be*/ 	.short	(.L_34 - .L_33)
.L_33:
        /*00c0*/ 	.word	0x00000008
.L_34:


//--------------------- .nv.callgraph             --------------------------
	.section	.nv.callgraph,"",@"SHT_CUDA_CALLGRAPH"
	.align	4
	.sectionentsize	8
	.align		4
        /*0000*/ 	.word	0x00000000
	.align		4
        /*0004*/ 	.word	0xffffffff
	.align		4
        /*0008*/ 	.word	0x00000000
	.align		4
        /*000c*/ 	.word	0xfffffffe
	.align		4
        /*0010*/ 	.word	0x00000000
	.align		4
        /*0014*/ 	.word	0xfffffffd
	.align		4
        /*0018*/ 	.word	0x00000000
	.align		4
        /*001c*/ 	.word	0xfffffffc


//--------------------- .nv.constant4             --------------------------
	.section	.nv.constant4,"a",@progbits
	.align	8
	.align		8
.nv.constant4:
        /*0000*/ 	.dword	_$_str


//--------------------- .text.triton_poi_fused_add_native_layer_norm_7 --------------------------
	.section	.text.triton_poi_fused_add_native_layer_norm_7,"ax",@progbits
	.align	128
        .global         triton_poi_fused_add_native_layer_norm_7
        .type           triton_poi_fused_add_native_layer_norm_7,@function
        .size           triton_poi_fused_add_native_layer_norm_7,(.L_x_1 - triton_poi_fused_add_native_layer_norm_7)
        .other          triton_poi_fused_add_native_layer_norm_7,@"STO_CUDA_ENTRY STV_DEFAULT"
triton_poi_fused_add_native_layer_norm_7:
.text.triton_poi_fused_add_native_layer_norm_7:
[----:B------:R-:W0:Y:S01]  /*0000*/  LDC R1, c[0x0][0x28] ;  /* 0x00000a00ff017b82 */ /* 0x000e220000000800 */
[----:B------:R-:W1:Y:S07]  /*0010*/  S2R R0, SR_TID.X ;  /* 0x0000000000007919 */ /* 0x000e6e0000002100 */
[----:B------:R-:W2:Y:S01]  /*0020*/  LDC.64 R8, c[0x0][0x228] ;  /* 0x00008a00ff087b82 */ /* 0x000ea20000000a00 */
[----:B------:R-:W-:Y:S01]  /*0030*/  CS2R R22, SRZ ;  /* 0x0000000000167805 */ /* 0x000fe2000001ff00 */
[----:B------:R-:W-:Y:S01]  /*0040*/  ULDC.64 UR4, c[0x0][0x208] ;  /* 0x0000820000047ab9 */ /* 0x000fe20000000a00 */
[----:B------:R-:W3:Y:S05]  /*0050*/  S2R R15, SR_CTAID.X ;  /* 0x00000000000f7919 */ /* 0x000eea0000002500 */
[----:B------:R-:W4:Y:S08]  /*0060*/  LDC.64 R2, c[0x0][0x210] ;  /* 0x00008400ff027b82 */ /* 0x000f300000000a00 */
[----:B------:R-:W5:Y:S08]  /*0070*/  LDC.64 R4, c[0x0][0x218] ;  /* 0x00008600ff047b82 */ /* 0x000f700000000a00 */
[----:B------:R-:W5:Y:S01]  /*0080*/  LDC.64 R6, c[0x0][0x220] ;  /* 0x00008800ff067b82 */ /* 0x000f620000000a00 */
[----:B-1----:R-:W-:-:S07]  /*0090*/  SHF.L.U32 R0, R0, 0x1, RZ ;  /* 0x0000000100007819 */ /* 0x002fce00000006ff */
[----:B------:R-:W1:Y:S01]  /*00a0*/  LDC.64 R10, c[0x0][0x230] ;  /* 0x00008c00ff0a7b82 */ /* 0x000e620000000a00 */
[----:B------:R-:W-:-:S04]  /*00b0*/  LOP3.LUT R0, R0, 0x3e, RZ, 0xc0, !PT ;  /* 0x0000003e00007812 */ /* 0x000fc800078ec0ff */
[----:B---3--:R-:W-:-:S03]  /*00c0*/  LEA R15, R15, R0, 0x6 ;  /* 0x000000000f0f7211 */ /* 0x008fc600078e30ff */
[----:B------:R-:W3:Y:S01]  /*00d0*/  LDC.64 R12, c[0x0][0x238] ;  /* 0x00008e00ff0c7b82 */ /* 0x000ee20000000a00 */
[----:B------:R-:W-:Y:S02]  /*00e0*/  SHF.R.S32.HI R0, RZ, 0x1f, R15 ;  /* 0x0000001fff007819 */ /* 0x000fe4000001140f */
[----:B------:R-:W-:Y:S02]  /*00f0*/  ISETP.GE.AND P0, PT, R15, 0x40, PT ;  /* 0x000000400f00780c */ /* 0x000fe40003f06270 */
[----:B------:R-:W-:-:S04]  /*0100*/  LEA.HI R0, R0, R15, RZ, 0x2 ;  /* 0x0000000f00007211 */ /* 0x000fc800078f10ff */
[----:B------:R-:W-:-:S05]  /*0110*/  SHF.R.S32.HI R17, RZ, 0x2, R0 ;  /* 0x00000002ff117819 */ /* 0x000fca0000011400 */
[----:B--2---:R-:W-:-:S05]  /*0120*/  IMAD.WIDE R8, R17, 0x4, R8 ;  /* 0x0000000411087825 */ /* 0x004fca00078e0208 */
[----:B------:R-:W2:Y:S01]  /*0130*/  @!P0 LDG.E.EL R22, desc[UR4][R8.64] ;  /* 0x0000000408168981 */ /* 0x000ea2000c2e1900 */
[----:B------:R-:W-:Y:S02]  /*0140*/  CS2R R18, SRZ ;  /* 0x0000000000127805 */ /* 0x000fe4000001ff00 */
[----:B------:R-:W-:Y:S01]  /*0150*/  CS2R R20, SRZ ;  /* 0x0000000000147805 */ /* 0x000fe2000001ff00 */
[----:B------:R-:W-:Y:S01]  /*0160*/  HFMA2.MMA R14, -RZ, RZ, 0, 0 ;  /* 0x00000000ff0e7435 */ /* 0x000fe200000001ff */
[----:B------:R1:W2:Y:S01]  /*0170*/  @!P0 LDG.E.EL R23, desc[UR4][R8.64] ;  /* 0x0000000408178981 */ /* 0x0002a2000c2e1900 */
[----:B----4-:R-:W-:Y:S01]  /*0180*/  IMAD.WIDE R2, R15, 0x4, R2 ;  /* 0x000000040f027825 */ /* 0x010fe200078e0202 */
[----:B------:R-:W-:-:S03]  /*0190*/  LOP3.LUT R0, R0, 0xfffffffc, RZ, 0xc0, !PT ;  /* 0xfffffffc00007812 */ /* 0x000fc600078ec0ff */
[----:B-----5:R-:W-:Y:S01]  /*01a0*/  IMAD.WIDE R4, R15, 0x4, R4 ;  /* 0x000000040f047825 */ /* 0x020fe200078e0204 */
[----:B------:R-:W-:Y:S01]  /*01b0*/  MOV R16, RZ ;  /* 0x000000ff00107202 */ /* 0x000fe20000000f00 */
[----:B------:R4:W5:Y:S02]  /*01c0*/  @!P0 LDG.E.64 R18, desc[UR4][R2.64] ;  /* 0x0000000402128981 */ /* 0x000964000c1e1b00 */
[----:B0-----:R-:W-:Y:S01]  /*01d0*/  IMAD.WIDE R6, R17, 0x4, R6 ;  /* 0x0000000411067825 */ /* 0x001fe200078e0206 */
[----:B------:R-:W-:Y:S01]  /*01e0*/  IADD3 R17, R15, -R0, RZ ;  /* 0x800000000f117210 */ /* 0x000fe20007ffe0ff */
[----:B------:R-:W5:Y:S01]  /*01f0*/  @!P0 LDG.E.64 R20, desc[UR4][R4.64] ;  /* 0x0000000404148981 */ /* 0x000f62000c1e1b00 */
[----:B------:R-:W-:-:S03]  /*0200*/  CS2R R24, SRZ ;  /* 0x0000000000187805 */ /* 0x000fc6000001ff00 */
[----:B------:R-:W5:Y:S01]  /*0210*/  @!P0 LDG.E.EL R14, desc[UR4][R6.64] ;  /* 0x00000004060e8981 */ /* 0x000f62000c2e1900 */
[C---:B-1----:R-:W-:Y:S01]  /*0220*/  IMAD.WIDE R8, R17.reuse, 0x4, R10 ;  /* 0x0000000411087825 */ /* 0x042fe200078e020a */
[----:B----4-:R-:W0:Y:S02]  /*0230*/  LDC.64 R2, c[0x0][0x240] ;  /* 0x00009000ff027b82 */ /* 0x010e240000000a00 */
[----:B------:R-:W4:Y:S01]  /*0240*/  @!P0 LDG.E.EL R16, desc[UR4][R6.64] ;  /* 0x0000000406108981 */ /* 0x000f22000c2e1900 */
[----:B---3--:R-:W-:Y:S01]  /*0250*/  IMAD.WIDE R10, R17, 0x4, R12 ;  /* 0x00000004110a7825 */ /* 0x008fe200078e020c */
[----:B------:R-:W-:-:S04]  /*0260*/  CS2R R12, SRZ ;  /* 0x00000000000c7805 */ /* 0x000fc8000001ff00 */
[----:B------:R-:W3:Y:S04]  /*0270*/  @!P0 LDG.E.EL.64 R24, desc[UR4][R10.64] ;  /* 0x000000040a188981 */ /* 0x000ee8000c2e1b00 */
[----:B------:R-:W3:Y:S01]  /*0280*/  @!P0 LDG.E.EL.64 R12, desc[UR4][R8.64] ;  /* 0x00000004080c8981 */ /* 0x000ee2000c2e1b00 */
[----:B0-----:R-:W-:-:S04]  /*0290*/  IMAD.WIDE R2, R15, 0x4, R2 ;  /* 0x000000040f027825 */ /* 0x001fc800078e0202 */
[----:B--2---:R-:W-:Y:S01]  /*02a0*/  FADD R22, R22, 9.9999997473787516356e-06 ;  /* 0x3727c5ac16167421 */ /* 0x004fe20000000000 */
[----:B------:R-:W-:-:S05]  /*02b0*/  FADD R23, R23, 9.9999997473787516356e-06 ;  /* 0x3727c5ac17177421 */ /* 0x000fca0000000000 */
[----:B------:R-:W0:Y:S08]  /*02c0*/  MUFU.RSQ R22, R22 ;  /* 0x0000001600167308 */ /* 0x000e300000001400 */
[----:B------:R-:W1:Y:S01]  /*02d0*/  MUFU.RSQ R23, R23 ;  /* 0x0000001700177308 */ /* 0x000e620000001400 */
[----:B-----5:R-:W-:Y:S01]  /*02e0*/  FADD R5, R20, R18 ;  /* 0x0000001214057221 */ /* 0x020fe20000000000 */
[----:B------:R-:W-:-:S03]  /*02f0*/  FADD R19, R21, R19 ;  /* 0x0000001315137221 */ /* 0x000fc60000000000 */
[----:B------:R-:W-:Y:S01]  /*0300*/  FADD R5, R5, -R14 ;  /* 0x8000000e05057221 */ /* 0x000fe20000000000 */
[----:B----4-:R-:W-:-:S03]  /*0310*/  FADD R16, R19, -R16 ;  /* 0x8000001013107221 */ /* 0x010fc60000000000 */
[----:B0-----:R-:W-:Y:S01]  /*0320*/  FMUL R5, R22, R5 ;  /* 0x0000000516057220 */ /* 0x001fe20000400000 */
[----:B-1----:R-:W-:-:S03]  /*0330*/  FMUL R16, R23, R16 ;  /* 0x0000001017107220 */ /* 0x002fc60000400000 */
[----:B---3--:R-:W-:Y:S01]  /*0340*/  FFMA R12, R5, R12, R24 ;  /* 0x0000000c050c7223 */ /* 0x008fe20000000018 */
[----:B------:R-:W-:Y:S01]  /*0350*/  FFMA R13, R16, R13, R25 ;  /* 0x0000000d100d7223 */ /* 0x000fe20000000019 */
[----:B------:R-:W-:Y:S06]  /*0360*/  @P0 EXIT ;  /* 0x000000000000094d */ /* 0x000fec0003800000 */
[----:B------:R-:W-:Y:S01]  /*0370*/  STG.E.64 desc[UR4][R2.64], R12 ;  /* 0x0000000c02007986 */ /* 0x000fe2000c101b04 */
[----:B------:R-:W-:Y:S05]  /*0380*/  EXIT ;  /* 0x000000000000794d */ /* 0x000fea0003800000 */
.L_x_0:
[----:B------:R-:W-:-:S00]  /*0390*/  BRA `(.L_x_0) ;  /* 0xfffffffc00fc7947 */ /* 0x000fc0000383ffff */
[----:B------:R-:W-:-:S00]  /*03a0*/  NOP ;  /* 0x0000000000007918 */ /* 0x000fc00000000000 */
        /* <DEDUP_REMOVED lines=13> */
.L_x_1:


//--------------------- .nv.global.init           --------------------------
	.section	.nv.global.init,"aw",@progbits
.nv.global.init:
	.type		_$_str,@object
	.size		_$_str,(.L_0 - _$_str)
_$_str:
        /*0000*/ 	.byte	0x5f, 0x5f, 0x43, 0x55, 0x44, 0x41, 0x5f, 0x46, 0x54, 0x5a, 0x00
.L_0:


//--------------------- .nv.constant0.triton_poi_fused_add_native_layer_norm_7 --------------------------
	.section	.nv.constant0.triton_poi_fused_add_native_layer_norm_7,"a",@progbits
	.sectionflags	@""
	.align	4
.nv.constant0.triton_poi_fused_add_native_layer_norm_7:
	.zero		588
